	.headerflags	@"EF_CUDA_TEXMODE_UNIFIED EF_CUDA_64BIT_ADDRESS EF_CUDA_SM86 EF_CUDA_VIRTUAL_SM(EF_CUDA_SM86)"
	.elftype	@"ET_EXEC"


//--------------------- .nv.info                  --------------------------
	.section	.nv.info,"",@"SHT_CUDA_INFO"
	.align	4


	//----- nvinfo : EIATTR_REGCOUNT
	.align		4
        /*0000*/ 	.byte	0x04, 0x2f
        /*0002*/ 	.short	(.L_1 - .L_0)
	.align		4
.L_0:
        /*0004*/ 	.word	index@(triton_mm)
        /*0008*/ 	.word	0x00000040


	//----- nvinfo : EIATTR_MIN_STACK_SIZE
	.align		4
.L_1:
        /*000c*/ 	.byte	0x04, 0x12
        /*000e*/ 	.short	(.L_3 - .L_2)
	.align		4
.L_2:
        /*0010*/ 	.word	index@(triton_mm)
        /*0014*/ 	.word	0x00000000


	//----- nvinfo : EIATTR_FRAME_SIZE
	.align		4
.L_3:
        /*0018*/ 	.byte	0x04, 0x11
        /*001a*/ 	.short	(.L_5 - .L_4)
	.align		4
.L_4:
        /*001c*/ 	.word	index@(triton_mm)
        /*0020*/ 	.word	0x00000000


	//----- nvinfo : EIATTR_MIN_STACK_SIZE
	.align		4
.L_5:
        /*0024*/ 	.byte	0x04, 0x12
        /*0026*/ 	.short	(.L_7 - .L_6)
	.align		4
.L_6:
        /*0028*/ 	.word	index@(triton_mm)
        /*002c*/ 	.word	0x00000000
.L_7:


//--------------------- .nv.info.triton_mm        --------------------------
	.section	.nv.info.triton_mm,"",@"SHT_CUDA_INFO"
	.sectionflags	@""
	.align	4


	//----- nvinfo : EIATTR_CUDA_API_VERSION
	.align		4
        /*0000*/ 	.byte	0x04, 0x37
        /*0002*/ 	.short	(.L_9 - .L_8)
.L_8:
        /*0004*/ 	.word	0x0000007c


	//----- nvinfo : EIATTR_SW2861232_WAR
	.align		4
.L_9:
        /*0008*/ 	.byte	0x01, 0x35
	.zero		2


	//----- nvinfo : EIATTR_PARAM_CBANK
	.align		4
        /*000c*/ 	.byte	0x04, 0x0a
        /*000e*/ 	.short	(.L_11 - .L_10)
	.align		4
.L_10:
        /*0010*/ 	.word	index@(.nv.constant0.triton_mm)
        /*0014*/ 	.short	0x0160
        /*0016*/ 	.short	0x0020


	//----- nvinfo : EIATTR_CBANK_PARAM_SIZE
	.align		4
.L_11:
        /*0018*/ 	.byte	0x03, 0x19
        /*001a*/ 	.short	0x0020


	//----- nvinfo : EIATTR_KPARAM_INFO
	.align		4
        /*001c*/ 	.byte	0x04, 0x17
        /*001e*/ 	.short	(.L_13 - .L_12)
.L_12:
        /*0020*/ 	.word	0x00000000
        /*0024*/ 	.short	0x0003
        /*0026*/ 	.short	0x0018
        /*0028*/ 	.byte	0x00, 0xf4, 0x21, 0x00


	//----- nvinfo : EIATTR_KPARAM_INFO
	.align		4
.L_13:
        /*002c*/ 	.byte	0x04, 0x17
        /*002e*/ 	.short	(.L_15 - .L_14)
.L_14:
        /*0030*/ 	.word	0x00000000
        /*0034*/ 	.short	0x0002
        /*0036*/ 	.short	0x0010
        /*0038*/ 	.byte	0x00, 0xf4, 0x21, 0x00


	//----- nvinfo : EIATTR_KPARAM_INFO
	.align		4
.L_15:
        /*003c*/ 	.byte	0x04, 0x17
        /*003e*/ 	.short	(.L_17 - .L_16)
.L_16:
        /*0040*/ 	.word	0x00000000
        /*0044*/ 	.short	0x0001
        /*0046*/ 	.short	0x0008
        /*0048*/ 	.byte	0x00, 0xf4, 0x21, 0x00


	//----- nvinfo : EIATTR_KPARAM_INFO
	.align		4
.L_17:
        /*004c*/ 	.byte	0x04, 0x17
        /*004e*/ 	.short	(.L_19 - .L_18)
.L_18:
        /*0050*/ 	.word	0x00000000
        /*0054*/ 	.short	0x0000
        /*0056*/ 	.short	0x0000
        /*0058*/ 	.byte	0x00, 0xf4, 0x21, 0x00


	//----- nvinfo : EIATTR_MAXREG_COUNT
	.align		4
.L_19:
        /*005c*/ 	.byte	0x03, 0x1b
        /*005e*/ 	.short	0x00ff


	//----- nvinfo : EIATTR_EXIT_INSTR_OFFSETS
	.align		4
        /*0060*/ 	.byte	0x04, 0x1c
        /*0062*/ 	.short	(.L_21 - .L_20)


	//   ....[0]....
.L_20:
        /*0064*/ 	.word	0x00001930


	//   ....[1]....
        /*0068*/ 	.word	0x00001980


	//----- nvinfo : EIATTR_REQNTID
	.align		4
.L_21:
        /*006c*/ 	.byte	0x04, 0x10
        /*006e*/ 	.short	(.L_23 - .L_22)
.L_22:
        /*0070*/ 	.word	0x00000100
        /*0074*/ 	.word	0x00000001
        /*0078*/ 	.word	0x00000001
.L_23:


//--------------------- .nv.callgraph             --------------------------
	.section	.nv.callgraph,"",@"SHT_CUDA_CALLGRAPH"
	.align	4
	.sectionentsize	8
	.align		4
        /*0000*/ 	.word	0x00000000
	.align		4
        /*0004*/ 	.word	0xffffffff
	.align		4
        /*0008*/ 	.word	0x00000000
	.align		4
        /*000c*/ 	.word	0xfffffffe
	.align		4
        /*0010*/ 	.word	0x00000000
	.align		4
        /*0014*/ 	.word	0xfffffffd
	.align		4
        /*0018*/ 	.word	0x00000000
	.align		4
        /*001c*/ 	.word	0xfffffffc


//--------------------- .nv.rel.action            --------------------------
	.section	.nv.rel.action,"",@"SHT_CUDA_RELOCINFO"
	.align	8
	.sectionentsize	8
        /*0000*/ 	.byte	0x73, 0x00, 0x00, 0x00, 0x00, 0x00, 0x00, 0x00, 0x00, 0x00, 0x00, 0x11, 0x25, 0x00, 0x05, 0x36


//--------------------- .nv.constant0.triton_mm   --------------------------
	.section	.nv.constant0.triton_mm,"a",@progbits
	.sectionflags	@""
	.align	4
.nv.constant0.triton_mm:
	.zero		384


//--------------------- .text.triton_mm           --------------------------
	.section	.text.triton_mm,"ax",@progbits
	.sectionflags	@"SHF_BARRIERS=1"
	.sectioninfo	@"SHI_REGISTERS=64"
	.align	128
        .global         triton_mm
        .type           triton_mm,@function
        .size           triton_mm,(.L_x_2 - triton_mm)
        .other          triton_mm,@"STO_CUDA_ENTRY STV_DEFAULT"
triton_mm:
.text.triton_mm:
[----:B------:R-:W-:Y:S02]  /*0000*/  IMAD.MOV.U32 R1, RZ, RZ, c[0x0][0x28] ;  /* 0x00000a00ff017624 */ /* 0x000fe400078e00ff */
[----:B------:R-:W1:Y:S01]  /*0010*/  S2R R9, SR_CTAID.X ;  /* 0x0000000000097919 */ /* 0x000e620000002500 */
[----:B------:R-:W-:Y:S01]  /*0020*/  IMAD.MOV.U32 R5, RZ, RZ, -0x8 ;  /* 0xfffffff8ff057424 */ /* 0x000fe200078e00ff */
[----:B------:R-:W-:Y:S01]  /*0030*/  ULDC.64 UR4, c[0x0][0x118] ;  /* 0x0000460000047ab9 */ /* 0x000fe20000000a00 */
[----:B------:R-:W-:Y:S01]  /*0040*/  IMAD.MOV.U32 R53, RZ, RZ, 0x2 ;  /* 0x00000002ff357424 */ /* 0x000fe200078e00ff */
[----:B------:R-:W2:Y:S01]  /*0050*/  S2R R45, SR_TID.X ;  /* 0x00000000002d7919 */ /* 0x000ea20000002100 */
[----:B------:R-:W-:Y:S01]  /*0060*/  IMAD.MOV.U32 R52, RZ, RZ, -0x1 ;  /* 0xffffffffff347424 */ /* 0x000fe200078e00ff */
[----:B------:R-:W-:Y:S01]  /*0070*/  CS2R R36, SRZ ;  /* 0x0000000000247805 */ /* 0x000fe2000001ff00 */
[----:B------:R-:W-:Y:S01]  /*0080*/  IMAD.MOV.U32 R44, RZ, RZ, RZ ;  /* 0x000000ffff2c7224 */ /* 0x000fe200078e00ff */
[----:B------:R-:W-:Y:S01]  /*0090*/  CS2R R38, SRZ ;  /* 0x0000000000267805 */ /* 0x000fe2000001ff00 */
        /* <DEDUP_REMOVED lines=10> */
[----:B-1----:R-:W-:Y:S01]  /*0140*/  IMAD.HI R0, R9, 0x2aaaaaab, RZ ;  /* 0x2aaaaaab09007827 */ /* 0x002fe200078e02ff */
[----:B------:R-:W-:-:S02]  /*0150*/  IABS R8, R9 ;  /* 0x0000000900087213 */ /* 0x000fc40000000000 */
[----:B------:R-:W-:Y:S01]  /*0160*/  ISETP.GE.AND P2, PT, R9, RZ, PT ;  /* 0x000000ff0900720c */ /* 0x000fe20003f46270 */
[----:B--2---:R-:W-:Y:S01]  /*0170*/  IMAD.SHL.U32 R12, R45, 0x2, RZ ;  /* 0x000000022d0c7824 */ /* 0x004fe200078e00ff */
[----:B------:R-:W-:Y:S02]  /*0180*/  SHF.R.U32.HI R3, RZ, 0x1f, R0 ;  /* 0x0000001fff037819 */ /* 0x000fe40000011600 */
[----:B------:R-:W-:Y:S02]  /*0190*/  SHF.R.U32.HI R51, RZ, 0x1, R45 ;  /* 0x00000001ff337819 */ /* 0x000fe4000001162d */
[----:B------:R-:W-:Y:S02]  /*01a0*/  LEA.HI.SX32 R0, R0, R3, 0x1a ;  /* 0x0000000300007211 */ /* 0x000fe400078fd2ff */
[----:B------:R-:W-:-:S03]  /*01b0*/  SGXT.U32 R51, R51, 0x7 ;  /* 0x000000073333781a */ /* 0x000fc60000000000 */
[C---:B------:R-:W-:Y:S02]  /*01c0*/  IMAD R2, R0.reuse, R5, 0x21 ;  /* 0x0000002100027424 */ /* 0x040fe400078e0205 */
[----:B------:R-:W-:-:S03]  /*01d0*/  IMAD R7, R0, -0x180, R9 ;  /* 0xfffffe8000077824 */ /* 0x000fc600078e0209 */
[----:B------:R-:W-:-:S04]  /*01e0*/  IMNMX R4, R2, 0x8, PT ;  /* 0x0000000802047817 */ /* 0x000fc80003800200 */
[-C--:B------:R-:W-:Y:S02]  /*01f0*/  IABS R11, R4.reuse ;  /* 0x00000004000b7213 */ /* 0x080fe40000000000 */
[----:B------:R-:W-:Y:S02]  /*0200*/  IABS R10, R4 ;  /* 0x00000004000a7213 */ /* 0x000fe40000000000 */
[----:B------:R-:W1:Y:S08]  /*0210*/  I2F.RP R5, R11 ;  /* 0x0000000b00057306 */ /* 0x000e700000209400 */
[----:B-1----:R-:W1:Y:S02]  /*0220*/  MUFU.RCP R5, R5 ;  /* 0x0000000500057308 */ /* 0x002e640000001000 */
[----:B-1----:R-:W-:-:S06]  /*0230*/  IADD3 R2, R5, 0xffffffe, RZ ;  /* 0x0ffffffe05027810 */ /* 0x002fcc0007ffe0ff */
[----:B------:R1:W2:Y:S02]  /*0240*/  F2I.FTZ.U32.TRUNC.NTZ R3, R2 ;  /* 0x0000000200037305 */ /* 0x0002a4000021f000 */
[----:B-1----:R-:W-:Y:S02]  /*0250*/  IMAD.MOV.U32 R2, RZ, RZ, RZ ;  /* 0x000000ffff027224 */ /* 0x002fe400078e00ff */
[----:B--2---:R-:W-:-:S04]  /*0260*/  IMAD.MOV R6, RZ, RZ, -R3 ;  /* 0x000000ffff067224 */ /* 0x004fc800078e0a03 */
[----:B------:R-:W-:Y:S02]  /*0270*/  IMAD R13, R6, R11, RZ ;  /* 0x0000000b060d7224 */ /* 0x000fe400078e02ff */
[----:B------:R-:W-:Y:S01]  /*0280*/  IMAD.MOV.U32 R6, RZ, RZ, R8 ;  /* 0x000000ffff067224 */ /* 0x000fe200078e0008 */
[----:B------:R-:W-:Y:S01]  /*0290*/  IABS R8, R7 ;  /* 0x0000000700087213 */ /* 0x000fe20000000000 */
[----:B------:R-:W-:Y:S01]  /*02a0*/  IMAD.HI.U32 R3, R3, R13, R2 ;  /* 0x0000000d03037227 */ /* 0x000fe200078e0002 */
[----:B------:R-:W-:-:S03]  /*02b0*/  LOP3.LUT R7, R7, R4, RZ, 0x3c, !PT ;  /* 0x0000000407077212 */ /* 0x000fc600078e3cff */
[----:B------:R-:W-:Y:S01]  /*02c0*/  IMAD.MOV R13, RZ, RZ, -R10 ;  /* 0x000000ffff0d7224 */ /* 0x000fe200078e0a0a */
[----:B------:R-:W-:Y:S01]  /*02d0*/  ISETP.GE.AND P4, PT, R7, RZ, PT ;  /* 0x000000ff0700720c */ /* 0x000fe20003f86270 */
[----:B------:R-:W-:Y:S01]  /*02e0*/  IMAD.HI.U32 R5, R3, R8, RZ ;  /* 0x0000000803057227 */ /* 0x000fe200078e00ff */
[----:B------:R-:W-:-:S03]  /*02f0*/  SHF.R.U32.HI R7, RZ, 0x2, R45 ;  /* 0x00000002ff077819 */ /* 0x000fc6000001162d */
[----:B------:R-:W-:-:S04]  /*0300*/  IMAD.HI.U32 R2, R3, R6, RZ ;  /* 0x0000000603027227 */ /* 0x000fc800078e00ff */
[-C--:B------:R-:W-:Y:S02]  /*0310*/  IMAD R3, R5, R13.reuse, R8 ;  /* 0x0000000d05037224 */ /* 0x080fe400078e0208 */
[----:B------:R-:W-:Y:S01]  /*0320*/  IMAD R2, R2, R13, R6 ;  /* 0x0000000d02027224 */ /* 0x000fe200078e0206 */
[C---:B------:R-:W-:Y:S01]  /*0330*/  LOP3.LUT R6, R45.reuse, 0x80, RZ, 0xc0, !PT ;  /* 0x000000802d067812 */ /* 0x040fe200078ec0ff */
[----:B------:R-:W-:Y:S01]  /*0340*/  IMAD.SHL.U32 R10, R45, 0x8, RZ ;  /* 0x000000082d0a7824 */ /* 0x000fe200078e00ff */
[C---:B------:R-:W-:Y:S02]  /*0350*/  ISETP.GT.U32.AND P3, PT, R11.reuse, R3, PT ;  /* 0x000000030b00720c */ /* 0x040fe40003f64070 */
[----:B------:R-:W-:Y:S02]  /*0360*/  ISETP.GT.U32.AND P0, PT, R11, R2, PT ;  /* 0x000000020b00720c */ /* 0x000fe40003f04070 */
[----:B------:R-:W-:-:S04]  /*0370*/  LOP3.LUT R16, R10, 0x18, RZ, 0xc0, !PT ;  /* 0x000000180a107812 */ /* 0x000fc800078ec0ff */
[----:B------:R-:W-:-:S05]  /*0380*/  LOP3.LUT R50, R16, 0x10, R45, 0x78, !PT ;  /* 0x0000001010327812 */ /* 0x000fca00078e782d */
[--C-:B------:R-:W-:Y:S01]  /*0390*/  @!P3 IMAD.IADD R3, R3, 0x1, -R11.reuse ;  /* 0x000000010303b824 */ /* 0x100fe200078e0a0b */
[----:B------:R-:W-:Y:S01]  /*03a0*/  @!P3 IADD3 R5, R5, 0x1, RZ ;  /* 0x000000010505b810 */ /* 0x000fe20007ffe0ff */
[----:B------:R-:W-:-:S03]  /*03b0*/  @!P0 IMAD.IADD R2, R2, 0x1, -R11 ;  /* 0x0000000102028824 */ /* 0x000fc600078e0a0b */
[----:B------:R-:W-:Y:S02]  /*03c0*/  ISETP.GE.U32.AND P0, PT, R3, R11, PT ;  /* 0x0000000b0300720c */ /* 0x000fe40003f06070 */
[----:B------:R-:W-:Y:S02]  /*03d0*/  ISETP.GT.U32.AND P1, PT, R11, R2, PT ;  /* 0x000000020b00720c */ /* 0x000fe40003f24070 */
[----:B------:R-:W-:-:S09]  /*03e0*/  LOP3.LUT R3, RZ, R4, RZ, 0x33, !PT ;  /* 0x00000004ff037212 */ /* 0x000fd200078e33ff */
[----:B------:R-:W-:Y:S02]  /*03f0*/  @P0 IADD3 R5, R5, 0x1, RZ ;  /* 0x0000000105050810 */ /* 0x000fe40007ffe0ff */
[----:B------:R-:W-:Y:S01]  /*0400*/  @!P1 IMAD.IADD R2, R2, 0x1, -R11 ;  /* 0x0000000102029824 */ /* 0x000fe200078e0a0b */
[----:B------:R-:W-:Y:S02]  /*0410*/  ISETP.NE.AND P0, PT, R4, RZ, PT ;  /* 0x000000ff0400720c */ /* 0x000fe40003f05270 */
[----:B------:R-:W-:Y:S02]  /*0420*/  IMAD.MOV.U32 R4, RZ, RZ, R5 ;  /* 0x000000ffff047224 */ /* 0x000fe400078e0005 */
[----:B------:R-:W-:Y:S02]  /*0430*/  @!P2 IMAD.MOV R2, RZ, RZ, -R2 ;  /* 0x000000ffff02a224 */ /* 0x000fe400078e0a02 */
[----:B------:R-:W-:-:S03]  /*0440*/  @!P4 IMAD.MOV R4, RZ, RZ, -R4 ;  /* 0x000000ffff04c224 */ /* 0x000fc600078e0a04 */
[----:B------:R-:W-:Y:S02]  /*0450*/  SEL R5, R3, R2, !P0 ;  /* 0x0000000203057207 */ /* 0x000fe40004000000 */
[----:B------:R-:W-:Y:S02]  /*0460*/  SGXT.U32 R2, R7, 0x5 ;  /* 0x000000050702781a */ /* 0x000fe40000000000 */
[----:B------:R-:W-:Y:S01]  /*0470*/  SEL R3, R3, R4, !P0 ;  /* 0x0000000403037207 */ /* 0x000fe20004000000 */
[----:B------:R-:W-:Y:S01]  /*0480*/  IMAD R4, R0, 0x8, R5 ;  /* 0x0000000800047824 */ /* 0x000fe200078e0205 */
[----:B------:R-:W-:-:S03]  /*0490*/  SHF.R.U32.HI R7, RZ, 0x2, R6 ;  /* 0x00000002ff077819 */ /* 0x000fc60000011606 */
[----:B------:R-:W-:Y:S01]  /*04a0*/  IMAD.SHL.U32 R0, R3, 0x40, RZ ;  /* 0x0000004003007824 */ /* 0x000fe200078e00ff */
[----:B------:R-:W-:Y:S01]  /*04b0*/  LOP3.LUT R5, R2, R7, RZ, 0xfc, !PT ;  /* 0x0000000702057212 */ /* 0x000fe200078efcff */
[----:B------:R-:W-:-:S03]  /*04c0*/  IMAD.SHL.U32 R2, R4, 0x80, RZ ;  /* 0x0000008004027824 */ /* 0x000fc600078e00ff */
[----:B------:R-:W-:Y:S01]  /*04d0*/  LOP3.LUT R6, R0, R5, RZ, 0xfc, !PT ;  /* 0x0000000500067212 */ /* 0x000fe200078efcff */
[----:B------:R-:W-:Y:S01]  /*04e0*/  IMAD R50, R5, 0x20, R50 ;  /* 0x0000002005327824 */ /* 0x000fe200078e0232 */
[----:B------:R-:W-:-:S03]  /*04f0*/  LOP3.LUT R3, R2, R51, RZ, 0xfc, !PT ;  /* 0x0000003302037212 */ /* 0x000fc600078efcff */
[----:B------:R-:W-:-:S04]  /*0500*/  IMAD.HI R8, R6, 0x2aaaaaab, RZ ;  /* 0x2aaaaaab06087827 */ /* 0x000fc800078e02ff */
[----:B------:R-:W-:Y:S01]  /*0510*/  IMAD.HI R4, R3, 0x7f807f81, RZ ;  /* 0x7f807f8103047827 */ /* 0x000fe200078e02ff */
[----:B------:R-:W-:-:S04]  /*0520*/  SHF.R.U32.HI R11, RZ, 0x1f, R8 ;  /* 0x0000001fff0b7819 */ /* 0x000fc80000011608 */
[----:B------:R-:W-:Y:S02]  /*0530*/  SHF.R.U32.HI R9, RZ, 0x1f, R4 ;  /* 0x0000001fff097819 */ /* 0x000fe40000011604 */
[----:B------:R-:W-:Y:S02]  /*0540*/  LEA.HI R11, R8, R11, RZ, 0x17 ;  /* 0x0000000b080b7211 */ /* 0x000fe400078fb8ff */
[----:B------:R-:W-:Y:S01]  /*0550*/  LEA.HI.SX32 R8, R4, R9, 0x15 ;  /* 0x0000000904087211 */ /* 0x000fe200078faaff */
[----:B------:R-:W-:Y:S01]  /*0560*/  IMAD.SHL.U32 R9, R45, 0x10, RZ ;  /* 0x000000102d097824 */ /* 0x000fe200078e00ff */
[----:B------:R-:W-:Y:S01]  /*0570*/  SHF.R.U32.HI R4, RZ, 0x2, R45 ;  /* 0x00000002ff047819 */ /* 0x000fe2000001162d */
[----:B------:R-:W-:Y:S02]  /*0580*/  IMAD R11, R11, -0xc00, R6 ;  /* 0xfffff4000b0b7824 */ /* 0x000fe400078e0206 */
[----:B------:R-:W-:Y:S01]  /*0590*/  IMAD R3, R8, -0x1010, R3 ;  /* 0xffffeff008037824 */ /* 0x000fe200078e0203 */
[----:B------:R-:W-:Y:S01]  /*05a0*/  LOP3.LUT R10, R9, 0x10, RZ, 0xc0, !PT ;  /* 0x00000010090a7812 */ /* 0x000fe200078ec0ff */
[----:B------:R-:W-:Y:S01]  /*05b0*/  IMAD.SHL.U32 R8, R45, 0x4, RZ ;  /* 0x000000042d087824 */ /* 0x000fe200078e00ff */
[----:B------:R-:W-:Y:S01]  /*05c0*/  LOP3.LUT R14, R12, 0x10, R9, 0x48, !PT ;  /* 0x000000100c0e7812 */ /* 0x000fe200078e4809 */
[----:B------:R-:W-:Y:S01]  /*05d0*/  IMAD R11, R11, 0x3c00, R16 ;  /* 0x00003c000b0b7824 */ /* 0x000fe200078e0210 */
[----:B------:R-:W-:Y:S01]  /*05e0*/  LOP3.LUT R6, R4, 0x8, RZ, 0xc0, !PT ;  /* 0x0000000804067812 */ /* 0x000fe200078ec0ff */
[----:B------:R-:W-:Y:S01]  /*05f0*/  IMAD R3, R3, 0x3c00, R10 ;  /* 0x00003c0003037824 */ /* 0x000fe200078e020a */
[----:B------:R-:W-:Y:S01]  /*0600*/  LOP3.LUT R46, R12, 0x10, R8, 0x48, !PT ;  /* 0x000000100c2e7812 */ /* 0x000fe200078e4808 */
[----:B------:R-:W-:Y:S01]  /*0610*/  IMAD R51, R51, 0x20, R14 ;  /* 0x0000002033337824 */ /* 0x000fe200078e020e */
[----:B------:R-:W-:-:S02]  /*0620*/  IADD3 R14, P1, R11, c[0x0][0x168], RZ ;  /* 0x00005a000b0e7a10 */ /* 0x000fc40007f3e0ff */
[----:B------:R-:W-:Y:S02]  /*0630*/  IADD3 R12, P0, R3, c[0x0][0x160], RZ ;  /* 0x00005800030c7a10 */ /* 0x000fe40007f1e0ff */
[----:B------:R-:W-:Y:S02]  /*0640*/  LEA.HI.X.SX32 R15, R11, c[0x0][0x16c], 0x1, P1 ;  /* 0x00005b000b0f7a11 */ /* 0x000fe400008f0eff */
[----:B------:R-:W-:Y:S01]  /*0650*/  LEA.HI.X.SX32 R13, R3, c[0x0][0x164], 0x1, P0 ;  /* 0x00005900030d7a11 */ /* 0x000fe200000f0eff */
[----:B------:R-:W-:Y:S01]  /*0660*/  IMAD.MOV.U32 R3, RZ, RZ, RZ ;  /* 0x000000ffff037224 */ /* 0x000fe200078e00ff */
[----:B------:R-:W-:Y:S01]  /*0670*/  LOP3.LUT R4, R4, 0x10, RZ, 0xc0, !PT ;  /* 0x0000001004047812 */ /* 0x000fe200078ec0ff */
[----:B------:R-:W-:Y:S01]  /*0680*/  CS2R R10, SRZ ;  /* 0x00000000000a7805 */ /* 0x000fe2000001ff00 */
[--C-:B------:R-:W-:Y:S01]  /*0690*/  LOP3.LUT R9, R6, 0x7, R45.reuse, 0xf8, !PT ;  /* 0x0000000706097812 */ /* 0x100fe200078ef82d */
[----:B------:R1:W-:Y:S01]  /*06a0*/  LDGSTS.E.BYPASS.128 [R51], [R12.64] ;  /* 0x000000000c337fae */ /* 0x0003e2000b901c44 */
[----:B------:R-:W-:-:S02]  /*06b0*/  LOP3.LUT R4, R4, 0xf, R45, 0xf8, !PT ;  /* 0x0000000f04047812 */ /* 0x000fc400078ef82d */
[----:B------:R-:W-:Y:S01]  /*06c0*/  LOP3.LUT R47, R45, 0x10, R8, 0x48, !PT ;  /* 0x000000102d2f7812 */ /* 0x000fe200078e4808 */
[----:B------:R-:W0:Y:S01]  /*06d0*/  LDGDEPBAR ;  /* 0x00000000000079af */ /* 0x000e220000000000 */
[----:B------:R-:W-:Y:S01]  /*06e0*/  LOP3.LUT R4, R4, R7, RZ, 0xfc, !PT ;  /* 0x0000000704047212 */ /* 0x000fe200078efcff */
[----:B------:R-:W-:Y:S01]  /*06f0*/  IMAD R46, R9, 0x20, R46 ;  /* 0x00000020092e7824 */ /* 0x000fe200078e022e */
[----:B------:R-:W-:Y:S01]  /*0700*/  IADD3 R59, P0, R14, 0x60, RZ ;  /* 0x000000600e3b7810 */ /* 0x000fe20007f1e0ff */
[----:B------:R1:W-:Y:S01]  /*0710*/  LDGSTS.E.64 [R50+0x3000], [R14.64] ;  /* 0x030000000e327fae */ /* 0x0003e2000b921a44 */
[----:B------:R-:W-:Y:S01]  /*0720*/  IADD3 R60, P1, R12, 0x60, RZ ;  /* 0x000000600c3c7810 */ /* 0x000fe20007f3e0ff */
[----:B------:R-:W-:Y:S01]  /*0730*/  IMAD R47, R4, 0x20, R47 ;  /* 0x00000020042f7824 */ /* 0x000fe200078e022f */
[----:B------:R-:W-:Y:S01]  /*0740*/  CS2R R8, SRZ ;  /* 0x0000000000087805 */ /* 0x000fe2000001ff00 */
[----:B------:R-:W0:Y:S01]  /*0750*/  LDGDEPBAR ;  /* 0x00000000000079af */ /* 0x000e220000000000 */
[----:B------:R-:W-:Y:S01]  /*0760*/  CS2R R4, SRZ ;  /* 0x0000000000047805 */ /* 0x000fe2000001ff00 */
[----:B------:R-:W-:Y:S01]  /*0770*/  CS2R R6, SRZ ;  /* 0x0000000000067805 */ /* 0x000fe2000001ff00 */
[----:B------:R-:W-:Y:S01]  /*0780*/  IMAD.X R61, RZ, RZ, R15, P0 ;  /* 0x000000ffff3d7224 */ /* 0x000fe200000e060f */
[----:B------:R-:W-:Y:S01]  /*0790*/  BAR.SYNC.DEFER_BLOCKING 0x0 ;  /* 0x0000000000007b1d */ /* 0x000fe20000010000 */
[----:B------:R-:W-:-:S05]  /*07a0*/  IMAD.X R55, RZ, RZ, R13, P1 ;  /* 0x000000ffff377224 */ /* 0x000fca00008e060d */
[----:B------:R-:W-:Y:S01]  /*07b0*/  @!PT LDS RZ, [RZ] ;  /* 0x00000000fffff984 */ /* 0x000fe20000000800 */
[----:B------:R-:W-:Y:S01]  /*07c0*/  @!PT LDS RZ, [RZ] ;  /* 0x00000000fffff984 */ /* 0x000fe20000000800 */
[----:B------:R-:W-:Y:S01]  /*07d0*/  @!PT LDS RZ, [RZ] ;  /* 0x00000000fffff984 */ /* 0x000fe20000000800 */
[----:B------:R1:W-:Y:S04]  /*07e0*/  LDGSTS.E.BYPASS.128 [R51+0x1000], [R12.64+0x20] ;  /* 0x010000200c337fae */ /* 0x0003e8000b901c44 */
[----:B------:R-:W0:Y:S04]  /*07f0*/  LDGDEPBAR ;  /* 0x00000000000079af */ /* 0x000e280000000000 */
[----:B------:R1:W-:Y:S04]  /*0800*/  LDGSTS.E.64 [R50+0x3800], [R14.64+0x20] ;  /* 0x038000200e327fae */ /* 0x0003e8000b921a44 */
[----:B------:R-:W0:Y:S04]  /*0810*/  LDGDEPBAR ;  /* 0x00000000000079af */ /* 0x000e280000000000 */
[----:B------:R-:W-:Y:S06]  /*0820*/  BAR.SYNC.DEFER_BLOCKING 0x0 ;  /* 0x0000000000007b1d */ /* 0x000fec0000010000 */
[----:B------:R-:W-:Y:S01]  /*0830*/  @!PT LDS RZ, [RZ] ;  /* 0x00000000fffff984 */ /* 0x000fe20000000800 */
[----:B------:R-:W-:Y:S01]  /*0840*/  @!PT LDS RZ, [RZ] ;  /* 0x00000000fffff984 */ /* 0x000fe20000000800 */
[----:B------:R-:W-:Y:S01]  /*0850*/  @!PT LDS RZ, [RZ] ;  /* 0x00000000fffff984 */ /* 0x000fe20000000800 */
[----:B------:R1:W-:Y:S04]  /*0860*/  LDGSTS.E.BYPASS.128 [R51+0x2000], [R12.64+0x40] ;  /* 0x020000400c337fae */ /* 0x0003e8000b901c44 */
[----:B------:R-:W0:Y:S04]  /*0870*/  LDGDEPBAR ;  /* 0x00000000000079af */ /* 0x000e280000000000 */
[----:B------:R1:W-:Y:S04]  /*0880*/  LDGSTS.E.64 [R50+0x4000], [R14.64+0x40] ;  /* 0x040000400e327fae */ /* 0x0003e8000b921a44 */
[----:B------:R-:W0:Y:S02]  /*0890*/  LDGDEPBAR ;  /* 0x00000000000079af */ /* 0x000e240000000000 */
.L_x_0:
[----:B------:R-:W-:-:S04]  /*08a0*/  DEPBAR.LE SB0, 0x4 ;  /* 0x000081000000791a */ /* 0x000fc80000000000 */
[----:B------:R-:W-:Y:S01]  /*08b0*/  IADD3 R52, R52, 0x1, RZ ;  /* 0x0000000134347810 */ /* 0x000fe20007ffe0ff */
[----:B------:R-:W-:Y:S01]  /*08c0*/  IMAD.MOV.U32 R56, RZ, RZ, R59 ;  /* 0x000000ffff387224 */ /* 0x000fe200078e003b */
[----:B------:R-:W-:Y:S01]  /*08d0*/  IADD3 R53, R53, 0x1, RZ ;  /* 0x0000000135357810 */ /* 0x000fe20007ffe0ff */
[----:B------:R-:W-:Y:S01]  /*08e0*/  IMAD.MOV.U32 R57, RZ, RZ, R61 ;  /* 0x000000ffff397224 */ /* 0x000fe200078e003d */
[----:B------:R-:W-:Y:S01]  /*08f0*/  BAR.SYNC.DEFER_BLOCKING 0x0 ;  /* 0x0000000000007b1d */ /* 0x000fe20000010000 */
[C---:B------:R-:W-:Y:S02]  /*0900*/  ISETP.GE.AND P0, PT, R52.reuse, 0x3, PT ;  /* 0x000000033400780c */ /* 0x040fe40003f06270 */
[----:B------:R-:W-:Y:S02]  /*0910*/  ISETP.GE.AND P1, PT, R53, 0x3, PT ;  /* 0x000000033500780c */ /* 0x000fe40003f26270 */
[----:B------:R-:W-:Y:S02]  /*0920*/  SEL R58, R52, RZ, !P0 ;  /* 0x000000ff343a7207 */ /* 0x000fe40004000000 */
[----:B------:R-:W-:-:S03]  /*0930*/  ISETP.GE.U32.AND P0, PT, R44, 0x1dd, PT ;  /* 0x000001dd2c00780c */ /* 0x000fc60003f06070 */
[C---:B------:R-:W-:Y:S01]  /*0940*/  IMAD R52, R58.reuse, 0x1000, R47 ;  /* 0x000010003a347824 */ /* 0x040fe200078e022f */
[----:B------:R-:W-:Y:S01]  /*0950*/  ISETP.GE.U32.AND.EX P0, PT, R3, RZ, PT, P0 ;  /* 0x000000ff0300720c */ /* 0x000fe20003f06100 */
[C---:B------:R-:W-:Y:S01]  /*0960*/  IMAD R54, R58.reuse, 0x800, R46 ;  /* 0x000008003a367824 */ /* 0x040fe200078e022e */
[----:B------:R-:W-:-:S04]  /*0970*/  IADD3 R58, R58, 0x1, RZ ;  /* 0x000000013a3a7810 */ /* 0x000fc80007ffe0ff */
[----:B------:R-:W-:Y:S04]  /*0980*/  LDSM.16.M88.2 R48, [R54+0x3000] ;  /* 0x003000003630783b */ /* 0x000fe80000000100 */
[----:B------:R-:W2:Y:S04]  /*0990*/  LDSM.16.M88.4 R16, [R52] ;  /* 0x000000003410783b */ /* 0x000ea80000000200 */
[----:B-1----:R1:W3:Y:S02]  /*09a0*/  LDSM.16.M88.4 R12, [R52+0x800] ;  /* 0x00080000340c783b */ /* 0x0022e40000000200 */
[----:B-1----:R-:W-:-:S05]  /*09b0*/  SEL R52, R53, RZ, !P1 ;  /* 0x000000ff35347207 */ /* 0x002fca0004800000 */
[----:B------:R-:W-:Y:S01]  /*09c0*/  IMAD R53, R52, 0x1000, R51 ;  /* 0x0000100034357824 */ /* 0x000fe200078e0233 */
[-C--:B--2---:R-:W-:Y:S08]  /*09d0*/  IMMA.16832.S8.S8.SAT R8, R16.ROW, R48.reuse.COL, R8 ;  /* 0x0000003010087237 */ /* 0x084ff00000445c08 */
[----:B---3--:R-:W-:Y:S01]  /*09e0*/  IMMA.16832.S8.S8.SAT R40, R12.ROW, R48.COL, R40 ;  /* 0x000000300c287237 */ /* 0x008fe20000445c28 */
[----:B------:R-:W1:Y:S07]  /*09f0*/  LDSM.16.M88.2 R48, [R54+0x3200] ;  /* 0x003200003630783b */ /* 0x000e6e0000000100 */
[-C--:B-1----:R-:W-:Y:S08]  /*0a00*/  IMMA.16832.S8.S8.SAT R36, R16.ROW, R48.reuse.COL, R36 ;  /* 0x0000003010247237 */ /* 0x082ff00000445c24 */
[----:B------:R-:W-:Y:S01]  /*0a10*/  IMMA.16832.S8.S8.SAT R32, R12.ROW, R48.COL, R32 ;  /* 0x000000300c207237 */ /* 0x000fe20000445c20 */
[----:B------:R-:W1:Y:S07]  /*0a20*/  LDSM.16.M88.2 R48, [R54+0x3400] ;  /* 0x003400003630783b */ /* 0x000e6e0000000100 */
[-C--:B-1----:R-:W-:Y:S08]  /*0a30*/  IMMA.16832.S8.S8.SAT R28, R16.ROW, R48.reuse.COL, R28 ;  /* 0x00000030101c7237 */ /* 0x082ff00000445c1c */
[----:B------:R-:W-:Y:S01]  /*0a40*/  IMMA.16832.S8.S8.SAT R24, R12.ROW, R48.COL, R24 ;  /* 0x000000300c187237 */ /* 0x000fe20000445c18 */
[----:B------:R1:W2:Y:S02]  /*0a50*/  LDSM.16.M88.2 R48, [R54+0x3600] ;  /* 0x003600003630783b */ /* 0x0002a40000000100 */
[----:B-1----:R-:W-:-:S02]  /*0a60*/  IMAD.MOV.U32 R54, RZ, RZ, R60 ;  /* 0x000000ffff367224 */ /* 0x002fc400078e003c */
[----:B------:R-:W-:Y:S01]  /*0a70*/  BAR.SYNC.DEFER_BLOCKING 0x0 ;  /* 0x0000000000007b1d */ /* 0x000fe20000010000 */
[C---:B------:R-:W-:Y:S01]  /*0a80*/  IMAD R60, R52.reuse, 0x800, R50 ;  /* 0x00000800343c7824 */ /* 0x040fe200078e0232 */
[----:B------:R-:W-:-:S04]  /*0a90*/  IADD3 R52, R52, 0x1, RZ ;  /* 0x0000000134347810 */ /* 0x000fc80007ffe0ff */
[----:B------:R-:W-:Y:S01]  /*0aa0*/  @!PT LDS RZ, [RZ] ;  /* 0x00000000fffff984 */ /* 0x000fe20000000800 */
[----:B------:R-:W-:Y:S01]  /*0ab0*/  @!PT LDS RZ, [RZ] ;  /* 0x00000000fffff984 */ /* 0x000fe20000000800 */
[----:B------:R-:W-:Y:S01]  /*0ac0*/  @!PT LDS RZ, [RZ] ;  /* 0x00000000fffff984 */ /* 0x000fe20000000800 */
[----:B------:R1:W-:Y:S04]  /*0ad0*/  LDGSTS.E.BYPASS.128 [R53], [R54.64], !P0 ;  /* 0x0000000036357fae */ /* 0x0003e8000c101c44 */
[----:B------:R-:W0:Y:S01]  /*0ae0*/  LDGDEPBAR ;  /* 0x00000000000079af */ /* 0x000e220000000000 */
[----:B--2---:R-:W-:Y:S03]  /*0af0*/  IMMA.16832.S8.S8.SAT R20, R16.ROW, R48.COL, R20 ;  /* 0x0000003010147237 */ /* 0x004fe60000445c14 */
[----:B------:R2:W-:Y:S01]  /*0b00*/  LDGSTS.E.64 [R60+0x3000], [R56.64], !P0 ;  /* 0x03000000383c7fae */ /* 0x0005e2000c121a44 */
[----:B------:R-:W-:-:S03]  /*0b10*/  ISETP.GE.AND P0, PT, R58, 0x3, PT ;  /* 0x000000033a00780c */ /* 0x000fc60003f06270 */
[----:B------:R-:W0:Y:S01]  /*0b20*/  LDGDEPBAR ;  /* 0x00000000000079af */ /* 0x000e220000000000 */
[----:B------:R-:W-:Y:S01]  /*0b30*/  SEL R58, R58, RZ, !P0 ;  /* 0x000000ff3a3a7207 */ /* 0x000fe20004000000 */
[----:B------:R-:W-:Y:S04]  /*0b40*/  IMMA.16832.S8.S8.SAT R4, R12.ROW, R48.COL, R4 ;  /* 0x000000300c047237 */ /* 0x000fe80000445c04 */
[C---:B-1----:R-:W-:Y:S02]  /*0b50*/  IMAD R53, R58.reuse, 0x1000, R47 ;  /* 0x000010003a357824 */ /* 0x042fe400078e022f */
[----:B------:R-:W-:Y:S01]  /*0b60*/  IMAD R59, R58, 0x800, R46 ;  /* 0x000008003a3b7824 */ /* 0x000fe200078e022e */
[----:B--2---:R-:W-:Y:S01]  /*0b70*/  IADD3 R60, P2, R54, 0x80, RZ ;  /* 0x00000080363c7810 */ /* 0x004fe20007f5e0ff */
[----:B------:R-:W-:-:S04]  /*0b80*/  DEPBAR.LE SB0, 0x4 ;  /* 0x000081000000791a */ /* 0x000fc80000000000 */
[----:B------:R-:W-:Y:S06]  /*0b90*/  BAR.SYNC.DEFER_BLOCKING 0x0 ;  /* 0x0000000000007b1d */ /* 0x000fec0000010000 */
[----:B------:R-:W-:Y:S04]  /*0ba0*/  LDSM.16.M88.2 R48, [R59+0x3000] ;  /* 0x003000003b30783b */ /* 0x000fe80000000100 */
[----:B------:R-:W1:Y:S04]  /*0bb0*/  LDSM.16.M88.4 R16, [R53] ;  /* 0x000000003510783b */ /* 0x000e680000000200 */
[----:B------:R-:W2:Y:S01]  /*0bc0*/  LDSM.16.M88.4 R12, [R53+0x800] ;  /* 0x00080000350c783b */ /* 0x000ea20000000200 */
[-C--:B-1----:R-:W-:Y:S08]  /*0bd0*/  IMMA.16832.S8.S8.SAT R8, R16.ROW, R48.reuse.COL, R8 ;  /* 0x0000003010087237 */ /* 0x082ff00000445c08 */
[----:B--2---:R-:W-:Y:S01]  /*0be0*/  IMMA.16832.S8.S8.SAT R40, R12.ROW, R48.COL, R40 ;  /* 0x000000300c287237 */ /* 0x004fe20000445c28 */
[----:B------:R-:W1:Y:S07]  /*0bf0*/  LDSM.16.M88.2 R48, [R59+0x3200] ;  /* 0x003200003b30783b */ /* 0x000e6e0000000100 */
[-C--:B-1----:R-:W-:Y:S08]  /*0c00*/  IMMA.16832.S8.S8.SAT R36, R16.ROW, R48.reuse.COL, R36 ;  /* 0x0000003010247237 */ /* 0x082ff00000445c24 */
[----:B------:R-:W-:Y:S01]  /*0c10*/  IMMA.16832.S8.S8.SAT R32, R12.ROW, R48.COL, R32 ;  /* 0x000000300c207237 */ /* 0x000fe20000445c20 */
[----:B------:R-:W1:Y:S07]  /*0c20*/  LDSM.16.M88.2 R48, [R59+0x3400] ;  /* 0x003400003b30783b */ /* 0x000e6e0000000100 */
[-C--:B-1----:R-:W-:Y:S08]  /*0c30*/  IMMA.16832.S8.S8.SAT R28, R16.ROW, R48.reuse.COL, R28 ;  /* 0x00000030101c7237 */ /* 0x082ff00000445c1c */
[----:B------:R-:W-:Y:S01]  /*0c40*/  IMMA.16832.S8.S8.SAT R24, R12.ROW, R48.COL, R24 ;  /* 0x000000300c187237 */ /* 0x000fe20000445c18 */
[----:B------:R-:W1:Y:S07]  /*0c50*/  LDSM.16.M88.2 R48, [R59+0x3600] ;  /* 0x003600003b30783b */ /* 0x000e6e0000000100 */
[-C--:B-1----:R-:W-:Y:S01]  /*0c60*/  IMMA.16832.S8.S8.SAT R20, R16.ROW, R48.reuse.COL, R20 ;  /* 0x0000003010147237 */ /* 0x082fe20000445c14 */
[----:B------:R-:W-:Y:S06]  /*0c70*/  BAR.SYNC.DEFER_BLOCKING 0x0 ;  /* 0x0000000000007b1d */ /* 0x000fec0000010000 */
[----:B------:R-:W-:Y:S01]  /*0c80*/  IADD3 R16, P1, R44, 0x1, RZ ;  /* 0x000000012c107810 */ /* 0x000fe20007f3e0ff */
[----:B------:R-:W-:Y:S03]  /*0c90*/  IMMA.16832.S8.S8.SAT R4, R12.ROW, R48.COL, R4 ;  /* 0x000000300c047237 */ /* 0x000fe60000445c04 */
[----:B------:R-:W-:Y:S01]  /*0ca0*/  ISETP.GE.U32.AND P0, PT, R16, 0x1dd, PT ;  /* 0x000001dd1000780c */ /* 0x000fe20003f06070 */
[----:B------:R-:W-:Y:S01]  /*0cb0*/  IMAD.X R16, RZ, RZ, R3, P1 ;  /* 0x000000ffff107224 */ /* 0x000fe200008e0603 */
[----:B------:R-:W-:-:S04]  /*0cc0*/  ISETP.GE.AND P1, PT, R52, 0x3, PT ;  /* 0x000000033400780c */ /* 0x000fc80003f26270 */
[----:B------:R-:W-:Y:S02]  /*0cd0*/  ISETP.GE.U32.AND.EX P0, PT, R16, RZ, PT, P0 ;  /* 0x000000ff1000720c */ /* 0x000fe40003f06100 */
[----:B------:R-:W-:Y:S02]  /*0ce0*/  SEL R53, R52, RZ, !P1 ;  /* 0x000000ff34357207 */ /* 0x000fe40004800000 */
[----:B------:R-:W-:-:S03]  /*0cf0*/  IADD3 R52, R58, 0x1, RZ ;  /* 0x000000013a347810 */ /* 0x000fc60007ffe0ff */
[C---:B------:R-:W-:Y:S02]  /*0d00*/  IMAD R17, R53.reuse, 0x1000, R51 ;  /* 0x0000100035117824 */ /* 0x040fe400078e0233 */
[C---:B------:R-:W-:Y:S01]  /*0d10*/  IMAD R19, R53.reuse, 0x800, R50 ;  /* 0x0000080035137824 */ /* 0x040fe200078e0232 */
[----:B------:R-:W-:-:S03]  /*0d20*/  IADD3 R53, R53, 0x1, RZ ;  /* 0x0000000135357810 */ /* 0x000fc60007ffe0ff */
[----:B------:R-:W-:Y:S01]  /*0d30*/  @!PT LDS RZ, [RZ] ;  /* 0x00000000fffff984 */ /* 0x000fe20000000800 */
[----:B------:R-:W-:Y:S01]  /*0d40*/  @!PT LDS RZ, [RZ] ;  /* 0x00000000fffff984 */ /* 0x000fe20000000800 */
[----:B------:R-:W-:Y:S01]  /*0d50*/  @!PT LDS RZ, [RZ] ;  /* 0x00000000fffff984 */ /* 0x000fe20000000800 */
[----:B------:R1:W-:Y:S04]  /*0d60*/  LDGSTS.E.BYPASS.128 [R17], [R54.64+0x20], !P0 ;  /* 0x0000002036117fae */ /* 0x0003e8000c101c44 */
[----:B------:R-:W0:Y:S04]  /*0d70*/  LDGDEPBAR ;  /* 0x00000000000079af */ /* 0x000e280000000000 */
[----:B------:R1:W-:Y:S01]  /*0d80*/  LDGSTS.E.64 [R19+0x3000], [R56.64+0x20], !P0 ;  /* 0x0300002038137fae */ /* 0x0003e2000c121a44 */
[----:B------:R-:W-:-:S03]  /*0d90*/  ISETP.GE.AND P0, PT, R52, 0x3, PT ;  /* 0x000000033400780c */ /* 0x000fc60003f06270 */
[----:B------:R-:W0:Y:S01]  /*0da0*/  LDGDEPBAR ;  /* 0x00000000000079af */ /* 0x000e220000000000 */
[----:B------:R-:W-:-:S05]  /*0db0*/  SEL R52, R52, RZ, !P0 ;  /* 0x000000ff34347207 */ /* 0x000fca0004000000 */
[C---:B------:R-:W-:Y:S02]  /*0dc0*/  IMAD R59, R52.reuse, 0x1000, R47 ;  /* 0x00001000343b7824 */ /* 0x040fe400078e022f */
[C---:B------:R-:W-:Y:S01]  /*0dd0*/  IMAD R58, R52.reuse, 0x800, R46 ;  /* 0x00000800343a7824 */ /* 0x040fe200078e022e */
[----:B------:R-:W-:Y:S01]  /*0de0*/  IADD3 R52, R52, 0x1, RZ ;  /* 0x0000000134347810 */ /* 0x000fe20007ffe0ff */
[----:B------:R-:W-:-:S04]  /*0df0*/  DEPBAR.LE SB0, 0x4 ;  /* 0x000081000000791a */ /* 0x000fc80000000000 */
[----:B------:R-:W-:Y:S06]  /*0e00*/  BAR.SYNC.DEFER_BLOCKING 0x0 ;  /* 0x0000000000007b1d */ /* 0x000fec0000010000 */
[----:B------:R-:W-:Y:S04]  /*0e10*/  LDSM.16.M88.2 R48, [R58+0x3000] ;  /* 0x003000003a30783b */ /* 0x000fe80000000100 */
[----:B-1----:R-:W1:Y:S04]  /*0e20*/  LDSM.16.M88.4 R16, [R59] ;  /* 0x000000003b10783b */ /* 0x002e680000000200 */
        /* <DEDUP_REMOVED lines=18> */
[----:B------:R-:W-:-:S05]  /*0f50*/  SEL R53, R53, RZ, !P1 ;  /* 0x000000ff35357207 */ /* 0x000fca0004800000 */
        /* <DEDUP_REMOVED lines=13> */
[----:B------:R-:W-:Y:S01]  /*1030*/  IMAD R58, R52, 0x800, R46 ;  /* 0x00000800343a7824 */ /* 0x000fe200078e022e */
        /* <DEDUP_REMOVED lines=23> */
[----:B------:R-:W-:-:S03]  /*11b0*/  IADD3 R59, P1, R56, 0x80, RZ ;  /* 0x00000080383b7810 */ /* 0x000fc60007f3e0ff */
[C---:B------:R-:W-:Y:S02]  /*11c0*/  IMAD R17, R53.reuse, 0x1000, R51 ;  /* 0x0000100035117824 */ /* 0x040fe400078e0233 */
[----:B------:R-:W-:Y:S02]  /*11d0*/  IMAD R13, R53, 0x800, R50 ;  /* 0x00000800350d7824 */ /* 0x000fe400078e0232 */
[----:B------:R-:W-:Y:S02]  /*11e0*/  IMAD.X R61, RZ, RZ, R57, P1 ;  /* 0x000000ffff3d7224 */ /* 0x000fe400008e0639 */
[----:B------:R-:W-:Y:S01]  /*11f0*/  @!PT LDS RZ, [RZ] ;  /* 0x00000000fffff984 */ /* 0x000fe20000000800 */
[----:B------:R-:W-:Y:S01]  /*1200*/  @!PT LDS RZ, [RZ] ;  /* 0x00000000fffff984 */ /* 0x000fe20000000800 */
[----:B------:R-:W-:Y:S01]  /*1210*/  @!PT LDS RZ, [RZ] ;  /* 0x00000000fffff984 */ /* 0x000fe20000000800 */
[----:B------:R1:W-:Y:S04]  /*1220*/  LDGSTS.E.BYPASS.128 [R17], [R54.64+0x60], !P0 ;  /* 0x0000006036117fae */ /* 0x0003e8000c101c44 */
[----:B------:R-:W0:Y:S04]  /*1230*/  LDGDEPBAR ;  /* 0x00000000000079af */ /* 0x000e280000000000 */
[----:B------:R2:W-:Y:S01]  /*1240*/  LDGSTS.E.64 [R13+0x3000], [R56.64+0x60], !P0 ;  /* 0x03000060380d7fae */ /* 0x0005e2000c121a44 */
[----:B------:R-:W-:-:S03]  /*1250*/  IADD3 R44, P0, R44, 0x4, RZ ;  /* 0x000000042c2c7810 */ /* 0x000fc60007f1e0ff */
[----:B------:R-:W0:Y:S01]  /*1260*/  LDGDEPBAR ;  /* 0x00000000000079af */ /* 0x000e220000000000 */
[----:B-1----:R-:W-:Y:S02]  /*1270*/  IMAD.X R55, RZ, RZ, R55, P2 ;  /* 0x000000ffff377224 */ /* 0x002fe400010e0637 */
[----:B------:R-:W-:Y:S01]  /*1280*/  IMAD.X R3, RZ, RZ, R3, P0 ;  /* 0x000000ffff037224 */ /* 0x000fe200000e0603 */
[----:B------:R-:W-:-:S04]  /*1290*/  ISETP.NE.U32.AND P0, PT, R44, 0x1e0, PT ;  /* 0x000001e02c00780c */ /* 0x000fc80003f05070 */
[----:B------:R-:W-:-:S13]  /*12a0*/  ISETP.NE.AND.EX P0, PT, R3, RZ, PT, P0 ;  /* 0x000000ff0300720c */ /* 0x000fda0003f05300 */
[----:B--2---:R-:W-:Y:S05]  /*12b0*/  @P0 BRA `(.L_x_0) ;  /* 0xfffff5e000000947 */ /* 0x004fea000383ffff */
[C---:B------:R-:W-:Y:S01]  /*12c0*/  IMAD.SHL.U32 R3, R45.reuse, 0x10, RZ ;  /* 0x000000102d037824 */ /* 0x040fe200078e00ff */
[C---:B------:R-:W-:Y:S01]  /*12d0*/  LOP3.LUT R13, R45.reuse, 0x80, RZ, 0xc0, !PT ;  /* 0x000000802d0d7812 */ /* 0x040fe200078ec0ff */
[----:B------:R-:W-:Y:S01]  /*12e0*/  IMAD.SHL.U32 R12, R45, 0x2, RZ ;  /* 0x000000022d0c7824 */ /* 0x000fe200078e00ff */
[----:B------:R-:W-:-:S04]  /*12f0*/  DEPBAR.LE SB0, 0x0 ;  /* 0x000080000000791a */ /* 0x000fc80000000000 */
[----:B------:R-:W-:Y:S01]  /*1300*/  LOP3.LUT R3, R3, 0x5c0, RZ, 0xc0, !PT ;  /* 0x000005c003037812 */ /* 0x000fe200078ec0ff */
[----:B------:R-:W-:Y:S01]  /*1310*/  IMAD.SHL.U32 R15, R45, 0x4, RZ ;  /* 0x000000042d0f7824 */ /* 0x000fe200078e00ff */
[----:B------:R-:W-:Y:S02]  /*1320*/  SHF.R.U32.HI R19, RZ, 0x2, R45 ;  /* 0x00000002ff137819 */ /* 0x000fe4000001162d */
[----:B------:R-:W-:Y:S02]  /*1330*/  LOP3.LUT R12, R3, 0x6, R12, 0xf8, !PT ;  /* 0x00000006030c7812 */ /* 0x000fe400078ef80c */
[----:B------:R-:W-:Y:S02]  /*1340*/  LOP3.LUT R3, R0, 0x3c, R15, 0xf8, !PT ;  /* 0x0000003c00037812 */ /* 0x000fe400078ef80f */
[----:B------:R-:W-:Y:S01]  /*1350*/  LOP3.LUT R0, R15, 0x3fc, RZ, 0xc0, !PT ;  /* 0x000003fc0f007812 */ /* 0x000fe200078ec0ff */
[----:B------:R-:W-:Y:S01]  /*1360*/  IMAD R12, R13, 0x10, R12 ;  /* 0x000000100d0c7824 */ /* 0x000fe200078e020c */
[----:B------:R-:W-:-:S02]  /*1370*/  LOP3.LUT R13, R45, 0xf0, RZ, 0xc0, !PT ;  /* 0x000000f02d0d7812 */ /* 0x000fc400078ec0ff */
[C---:B------:R-:W-:Y:S02]  /*1380*/  LOP3.LUT R14, R0.reuse, 0x400, RZ, 0xfc, !PT ;  /* 0x00000400000e7812 */ /* 0x040fe400078efcff */
[C---:B------:R-:W-:Y:S01]  /*1390*/  LOP3.LUT R16, R0.reuse, 0x800, RZ, 0xfc, !PT ;  /* 0x0000080000107812 */ /* 0x040fe200078efcff */
[----:B------:R-:W-:Y:S01]  /*13a0*/  IMAD R18, R0, 0x4, R13 ;  /* 0x0000000400127824 */ /* 0x000fe200078e020d */
[----:B------:R-:W-:Y:S02]  /*13b0*/  SHF.R.U32.HI R15, RZ, 0x2, R14 ;  /* 0x00000002ff0f7819 */ /* 0x000fe4000001160e */
[C---:B------:R-:W-:Y:S02]  /*13c0*/  LOP3.LUT R13, R12.reuse, 0x8, R19, 0xf8, !PT ;  /* 0x000000080c0d7812 */ /* 0x040fe400078ef813 */
[----:B------:R-:W-:Y:S02]  /*13d0*/  SHF.R.U32.HI R14, RZ, 0x2, R12 ;  /* 0x00000002ff0e7819 */ /* 0x000fe4000001160c */
[----:B------:R-:W-:-:S02]  /*13e0*/  IADD3 R12, R12, 0x200, RZ ;  /* 0x000002000c0c7810 */ /* 0x000fc40007ffe0ff */
[----:B------:R-:W-:Y:S02]  /*13f0*/  SHF.R.U32.HI R16, RZ, 0x2, R16 ;  /* 0x00000002ff107819 */ /* 0x000fe40000011610 */
[----:B------:R-:W-:Y:S02]  /*1400*/  SHF.R.U32.HI R12, RZ, 0x2, R12 ;  /* 0x00000002ff0c7819 */ /* 0x000fe4000001160c */
[----:B------:R-:W-:Y:S02]  /*1410*/  LOP3.LUT R19, R16, 0x2f0, RZ, 0xc0, !PT ;  /* 0x000002f010137812 */ /* 0x000fe400078ec0ff */
[----:B------:R-:W-:Y:S02]  /*1420*/  LOP3.LUT R14, R14, 0x3fc, RZ, 0xc0, !PT ;  /* 0x000003fc0e0e7812 */ /* 0x000fe400078ec0ff */
[----:B------:R-:W-:Y:S01]  /*1430*/  LOP3.LUT R52, R12, 0x3fc, RZ, 0xc0, !PT ;  /* 0x000003fc0c347812 */ /* 0x000fe200078ec0ff */
[----:B------:R-:W-:Y:S01]  /*1440*/  IMAD R16, R0, 0x4, R19 ;  /* 0x0000000400107824 */ /* 0x000fe200078e0213 */
[----:B------:R-:W-:Y:S01]  /*1450*/  BAR.SYNC.DEFER_BLOCKING 0x0 ;  /* 0x0000000000007b1d */ /* 0x000fe20000010000 */
[----:B------:R-:W-:Y:S01]  /*1460*/  LOP3.LUT R12, R12, 0x3f0, RZ, 0xc0, !PT ;  /* 0x000003f00c0c7812 */ /* 0x000fe200078ec0ff */
[C---:B------:R-:W-:Y:S01]  /*1470*/  IMAD R19, R13.reuse, 0x4, R14 ;  /* 0x000000040d137824 */ /* 0x040fe200078e020e */
[----:B------:R-:W-:Y:S01]  /*1480*/  LOP3.LUT R17, R0, 0xc00, RZ, 0xfc, !PT ;  /* 0x00000c0000117812 */ /* 0x000fe200078efcff */
[----:B------:R-:W-:Y:S01]  /*1490*/  IMAD R52, R13, 0x4, R52 ;  /* 0x000000040d347824 */ /* 0x000fe200078e0234 */
[----:B------:R-:W-:Y:S01]  /*14a0*/  LOP3.LUT R15, R15, 0x1f0, RZ, 0xc0, !PT ;  /* 0x000001f00f0f7812 */ /* 0x000fe200078ec0ff */
[----:B------:R-:W-:Y:S01]  /*14b0*/  IMAD R53, R13, 0x4, R12 ;  /* 0x000000040d357824 */ /* 0x000fe200078e020c */
[----:B------:R-:W-:-:S02]  /*14c0*/  SHF.R.U32.HI R17, RZ, 0x2, R17 ;  /* 0x00000002ff117819 */ /* 0x000fc40000011611 */
[----:B------:R-:W-:Y:S02]  /*14d0*/  SHF.R.U32.HI R45, RZ, 0x4, R45 ;  /* 0x00000004ff2d7819 */ /* 0x000fe4000001162d */
[----:B------:R-:W-:Y:S01]  /*14e0*/  LOP3.LUT R47, R17, 0x3f0, RZ, 0xc0, !PT ;  /* 0x000003f0112f7812 */ /* 0x000fe200078ec0ff */
[C---:B------:R-:W-:Y:S01]  /*14f0*/  IMAD R17, R0.reuse, 0x4, R15 ;  /* 0x0000000400117824 */ /* 0x040fe200078e020f */
[----:B------:R-:W-:Y:S02]  /*1500*/  SGXT.U32 R45, R45, 0x4 ;  /* 0x000000042d2d781a */ /* 0x000fe40000000000 */
[----:B------:R-:W-:Y:S01]  /*1510*/  ISETP.GE.AND P0, PT, R3, 0xc00, PT ;  /* 0x00000c000300780c */ /* 0x000fe20003f06270 */
[----:B------:R-:W-:Y:S01]  /*1520*/  IMAD R0, R0, 0x4, R47 ;  /* 0x0000000400007824 */ /* 0x000fe200078e022f */
[----:B------:R-:W-:-:S04]  /*1530*/  LOP3.LUT R2, R45, R2, RZ, 0xfc, !PT ;  /* 0x000000022d027212 */ /* 0x000fc800078efcff */
[C---:B------:R-:W-:Y:S01]  /*1540*/  ISETP.LT.AND P1, PT, R2.reuse, 0x1010, !P0 ;  /* 0x000010100200780c */ /* 0x040fe20004721270 */
[C---:B------:R-:W-:Y:S01]  /*1550*/  IMAD R3, R2.reuse, 0xc00, R3 ;  /* 0x00000c0002037824 */ /* 0x040fe200078e0203 */
[----:B------:R-:W-:Y:S04]  /*1560*/  STS.64 [R19], R8 ;  /* 0x0000000813007388 */ /* 0x000fe80000000a00 */
[----:B------:R-:W-:Y:S04]  /*1570*/  STS.64 [R52+0x800], R10 ;  /* 0x0008000a34007388 */ /* 0x000fe80000000a00 */
[----:B------:R-:W-:Y:S04]  /*1580*/  STS.64 [R19+0x40], R36 ;  /* 0x0000402413007388 */ /* 0x000fe80000000a00 */
[----:B------:R-:W-:Y:S04]  /*1590*/  STS.64 [R53+0x840], R38 ;  /* 0x0008402635007388 */ /* 0x000fe80000000a00 */
[----:B------:R-:W-:Y:S04]  /*15a0*/  STS.64 [R19+0x80], R28 ;  /* 0x0000801c13007388 */ /* 0x000fe80000000a00 */
[----:B------:R-:W-:Y:S04]  /*15b0*/  STS.64 [R53+0x880], R30 ;  /* 0x0008801e35007388 */ /* 0x000fe80000000a00 */
[----:B------:R-:W-:Y:S04]  /*15c0*/  STS.64 [R19+0xc0], R20 ;  /* 0x0000c01413007388 */ /* 0x000fe80000000a00 */
[----:B------:R-:W-:Y:S04]  /*15d0*/  STS.64 [R53+0x8c0], R22 ;  /* 0x0008c01635007388 */ /* 0x000fe80000000a00 */
[----:B------:R-:W-:Y:S06]  /*15e0*/  BAR.SYNC.DEFER_BLOCKING 0x0 ;  /* 0x0000000000007b1d */ /* 0x000fec0000010000 */
[----:B------:R-:W1:Y:S04]  /*15f0*/  LDS.128 R12, [R18] ;  /* 0x00000000120c7984 */ /* 0x000e680000000c00 */
[----:B------:R-:W2:Y:S04]  /*1600*/  LDS.128 R44, [R17+0x1000] ;  /* 0x00100000112c7984 */ /* 0x000ea80000000c00 */
[----:B------:R-:W3:Y:S04]  /*1610*/  LDS.128 R8, [R16+0x2000] ;  /* 0x0020000010087984 */ /* 0x000ee80000000c00 */
[----:B------:R-:W4:Y:S04]  /*1620*/  LDS.128 R36, [R0+0x3000] ;  /* 0x0030000000247984 */ /* 0x000f280000000c00 */
[----:B------:R-:W-:Y:S06]  /*1630*/  BAR.SYNC.DEFER_BLOCKING 0x0 ;  /* 0x0000000000007b1d */ /* 0x000fec0000010000 */
[----:B------:R1:W-:Y:S04]  /*1640*/  STS.64 [R19], R40 ;  /* 0x0000002813007388 */ /* 0x0003e80000000a00 */
[----:B------:R-:W-:Y:S04]  /*1650*/  STS.64 [R52+0x800], R42 ;  /* 0x0008002a34007388 */ /* 0x000fe80000000a00 */
[----:B------:R2:W-:Y:S04]  /*1660*/  STS.64 [R19+0x40], R32 ;  /* 0x0000402013007388 */ /* 0x0005e80000000a00 */
[----:B------:R-:W-:Y:S01]  /*1670*/  STS.64 [R53+0x840], R34 ;  /* 0x0008402235007388 */ /* 0x000fe20000000a00 */
[----:B-1----:R-:W-:-:S03]  /*1680*/  LOP3.LUT R40, R2, 0x10, RZ, 0xfc, !PT ;  /* 0x0000001002287812 */ /* 0x002fc600078efcff */
[----:B------:R1:W-:Y:S01]  /*1690*/  STS.64 [R19+0x80], R24 ;  /* 0x0000801813007388 */ /* 0x0003e20000000a00 */
[----:B------:R-:W-:-:S03]  /*16a0*/  ISETP.LT.AND P6, PT, R40, 0x1010, !P0 ;  /* 0x000010102800780c */ /* 0x000fc600047c1270 */
[----:B------:R3:W-:Y:S01]  /*16b0*/  STS.64 [R53+0x880], R26 ;  /* 0x0008801a35007388 */ /* 0x0007e20000000a00 */
[----:B--2---:R-:W-:-:S03]  /*16c0*/  IADD3 R33, R3, 0x48000, RZ ;  /* 0x0004800003217810 */ /* 0x004fc60007ffe0ff */
[----:B------:R2:W-:Y:S04]  /*16d0*/  STS.64 [R19+0xc0], R4 ;  /* 0x0000c00413007388 */ /* 0x0005e80000000a00 */
[----:B------:R4:W-:Y:S01]  /*16e0*/  STS.64 [R53+0x8c0], R6 ;  /* 0x0008c00635007388 */ /* 0x0009e20000000a00 */
[----:B-1----:R-:W-:Y:S02]  /*16f0*/  LOP3.LUT R24, R2, 0x20, RZ, 0xfc, !PT ;  /* 0x0000002002187812 */ /* 0x002fe400078efcff */
[C---:B------:R-:W-:Y:S01]  /*1700*/  IADD3 R25, R3.reuse, 0x24000, RZ ;  /* 0x0002400003197810 */ /* 0x040fe20007ffe0ff */
[----:B------:R-:W-:Y:S01]  /*1710*/  BAR.SYNC.DEFER_BLOCKING 0x0 ;  /* 0x0000000000007b1d */ /* 0x000fe20000010000 */
[----:B------:R-:W-:Y:S02]  /*1720*/  ISETP.LT.AND P5, PT, R24, 0x1010, !P0 ;  /* 0x000010101800780c */ /* 0x000fe400047a1270 */
[----:B---3--:R-:W-:Y:S01]  /*1730*/  IADD3 R27, R3, 0x3c000, RZ ;  /* 0x0003c000031b7810 */ /* 0x008fe20007ffe0ff */
[----:B--2---:R-:W-:Y:S01]  /*1740*/  IMAD.MOV.U32 R4, RZ, RZ, 0x4 ;  /* 0x00000004ff047424 */ /* 0x004fe200078e00ff */
[----:B------:R-:W-:-:S02]  /*1750*/  LOP3.LUT R5, R2, 0x40, RZ, 0xfc, !PT ;  /* 0x0000004002057812 */ /* 0x000fc400078efcff */
[C---:B------:R-:W-:Y:S01]  /*1760*/  LOP3.LUT R19, R2.reuse, 0x30, RZ, 0xfc, !PT ;  /* 0x0000003002137812 */ /* 0x040fe200078efcff */
[-C--:B----4-:R-:W-:Y:S01]  /*1770*/  IMAD.WIDE R6, R3, R4.reuse, c[0x0][0x170] ;  /* 0x00005c0003067625 */ /* 0x090fe200078e0204 */
[----:B------:R-:W-:Y:S02]  /*1780*/  ISETP.LT.AND P3, PT, R5, 0x1010, !P0 ;  /* 0x000010100500780c */ /* 0x000fe40004761270 */
[C---:B------:R-:W-:Y:S01]  /*1790*/  LOP3.LUT R5, R2.reuse, 0x60, RZ, 0xfc, !PT ;  /* 0x0000006002057812 */ /* 0x040fe200078efcff */
[----:B------:R-:W-:Y:S01]  /*17a0*/  IMAD.WIDE R24, R25, R4, c[0x0][0x170] ;  /* 0x00005c0019187625 */ /* 0x000fe200078e0204 */
[----:B------:R-:W-:Y:S02]  /*17b0*/  ISETP.LT.AND P4, PT, R19, 0x1010, !P0 ;  /* 0x000010101300780c */ /* 0x000fe40004781270 */
[----:B------:R-:W-:Y:S01]  /*17c0*/  IADD3 R19, R3, 0x18000, RZ ;  /* 0x0001800003137810 */ /* 0x000fe20007ffe0ff */
[----:B------:R1:W2:Y:S04]  /*17d0*/  LDS.128 R20, [R18] ;  /* 0x0000000012147984 */ /* 0x0002a80000000c00 */
[----:B------:R3:W4:Y:S04]  /*17e0*/  LDS.128 R28, [R17+0x1000] ;  /* 0x00100000111c7984 */ /* 0x0007280000000c00 */
[----:B------:R3:W4:Y:S01]  /*17f0*/  LDS.128 R48, [R16+0x2000] ;  /* 0x0020000010307984 */ /* 0x0007220000000c00 */
[----:B-1----:R-:W-:-:S02]  /*1800*/  LOP3.LUT R18, R2, 0x50, RZ, 0xfc, !PT ;  /* 0x0000005002127812 */ /* 0x002fc400078efcff */
[----:B------:R-:W-:Y:S01]  /*1810*/  LOP3.LUT R2, R2, 0x70, RZ, 0xfc, !PT ;  /* 0x0000007002027812 */ /* 0x000fe200078efcff */
[----:B------:R1:W-:Y:S01]  /*1820*/  @P1 STG.E.128 [R6.64], R12 ;  /* 0x0000000c06001986 */ /* 0x0003e2000c101d04 */
[----:B---3--:R-:W-:Y:S02]  /*1830*/  IADD3 R17, R3, 0xc000, RZ ;  /* 0x0000c00003117810 */ /* 0x008fe40007ffe0ff */
[----:B------:R-:W-:Y:S01]  /*1840*/  ISETP.LT.AND P2, PT, R18, 0x1010, !P0 ;  /* 0x000010101200780c */ /* 0x000fe20004741270 */
[-C--:B------:R-:W-:Y:S01]  /*1850*/  IMAD.WIDE R18, R19, R4.reuse, c[0x0][0x170] ;  /* 0x00005c0013127625 */ /* 0x080fe200078e0204 */
[----:B------:R-:W-:Y:S02]  /*1860*/  ISETP.LT.AND P1, PT, R5, 0x1010, !P0 ;  /* 0x000010100500780c */ /* 0x000fe40004721270 */
[----:B------:R-:W-:Y:S01]  /*1870*/  ISETP.LT.AND P0, PT, R2, 0x1010, !P0 ;  /* 0x000010100200780c */ /* 0x000fe20004701270 */
[----:B------:R-:W-:Y:S01]  /*1880*/  IMAD.WIDE R16, R17, R4, c[0x0][0x170] ;  /* 0x00005c0011107625 */ /* 0x000fe200078e0204 */
[----:B------:R-:W-:-:S04]  /*1890*/  IADD3 R5, R3, 0x30000, RZ ;  /* 0x0003000003057810 */ /* 0x000fc80007ffe0ff */
[----:B------:R3:W-:Y:S04]  /*18a0*/  @P6 STG.E.128 [R16.64], R44 ;  /* 0x0000002c10006986 */ /* 0x0007e8000c101d04 */
[----:B------:R3:W-:Y:S01]  /*18b0*/  @P5 STG.E.128 [R18.64], R8 ;  /* 0x0000000812005986 */ /* 0x0007e2000c101d04 */
[----:B-1----:R-:W-:-:S03]  /*18c0*/  IMAD.WIDE R6, R5, R4, c[0x0][0x170] ;  /* 0x00005c0005067625 */ /* 0x002fc600078e0204 */
[----:B------:R3:W-:Y:S01]  /*18d0*/  @P4 STG.E.128 [R24.64], R36 ;  /* 0x0000002418004986 */ /* 0x0007e2000c101d04 */
[----:B------:R-:W-:-:S04]  /*18e0*/  IMAD.WIDE R12, R27, R4, c[0x0][0x170] ;  /* 0x00005c001b0c7625 */ /* 0x000fc800078e0204 */
[----:B------:R-:W-:Y:S01]  /*18f0*/  IMAD.WIDE R14, R33, R4, c[0x0][0x170] ;  /* 0x00005c00210e7625 */ /* 0x000fe200078e0204 */
[----:B--2---:R3:W-:Y:S04]  /*1900*/  @P3 STG.E.128 [R6.64], R20 ;  /* 0x0000001406003986 */ /* 0x0047e8000c101d04 */
[----:B----4-:R3:W-:Y:S04]  /*1910*/  @P2 STG.E.128 [R12.64], R28 ;  /* 0x0000001c0c002986 */ /* 0x0107e8000c101d04 */
[----:B------:R3:W-:Y:S01]  /*1920*/  @P1 STG.E.128 [R14.64], R48 ;  /* 0x000000300e001986 */ /* 0x0007e2000c101d04 */
[----:B------:R-:W-:Y:S05]  /*1930*/  @!P0 EXIT ;  /* 0x000000000000894d */ /* 0x000fea0003800000 */
[----:B---3--:R-:W1:Y:S01]  /*1940*/  LDS.128 R8, [R0+0x3000] ;  /* 0x0030000000087984 */ /* 0x008e620000000c00 */
[----:B------:R-:W-:-:S05]  /*1950*/  IADD3 R5, R3, 0x54000, RZ ;  /* 0x0005400003057810 */ /* 0x000fca0007ffe0ff */
[----:B------:R-:W-:-:S05]  /*1960*/  IMAD.WIDE R4, R5, R4, c[0x0][0x170] ;  /* 0x00005c0005047625 */ /* 0x000fca00078e0204 */
[----:B-1----:R-:W-:Y:S01]  /*1970*/  STG.E.128 [R4.64], R8 ;  /* 0x0000000804007986 */ /* 0x002fe2000c101d04 */
[----:B------:R-:W-:Y:S05]  /*1980*/  EXIT ;  /* 0x000000000000794d */ /* 0x000fea0003800000 */
.L_x_1:
[----:B------:R-:W-:-:S00]  /*1990*/  BRA `(.L_x_1) ;  /* 0xfffffff000007947 */ /* 0x000fc0000383ffff */
[----:B------:R-:W-:-:S00]  /*19a0*/  NOP ;  /* 0x0000000000007918 */ /* 0x000fc00000000000 */
        /* <DEDUP_REMOVED lines=13> */
.L_x_2:


//--------------------- .nv.shared.triton_mm      --------------------------
	.section	.nv.shared.triton_mm,"aw",@nobits
	.sectionflags	@""
	.align	16
